	.headerflags	@"EF_CUDA_TEXMODE_UNIFIED EF_CUDA_64BIT_ADDRESS EF_CUDA_ACCELERATORS EF_CUDA_SM90 EF_CUDA_VIRTUAL_SM(EF_CUDA_SM90)"
	.elftype	@"ET_EXEC"


//--------------------- .nv.info                  --------------------------
	.section	.nv.info,"",@"SHT_CUDA_INFO"
	.align	4


	//----- nvinfo : EIATTR_REGCOUNT
	.align		4
        /*0000*/ 	.byte	0x04, 0x2f
        /*0002*/ 	.short	(.L_1 - .L_0)
	.align		4
.L_0:
        /*0004*/ 	.word	index@(triton_poi_fused_add_convolution_12)
        /*0008*/ 	.word	0x0000001e


	//----- nvinfo : EIATTR_MIN_STACK_SIZE
	.align		4
.L_1:
        /*000c*/ 	.byte	0x04, 0x12
        /*000e*/ 	.short	(.L_3 - .L_2)
	.align		4
.L_2:
        /*0010*/ 	.word	index@(triton_poi_fused_add_convolution_12)
        /*0014*/ 	.word	0x00000000


	//----- nvinfo : EIATTR_FRAME_SIZE
	.align		4
.L_3:
        /*0018*/ 	.byte	0x04, 0x11
        /*001a*/ 	.short	(.L_5 - .L_4)
	.align		4
.L_4:
        /*001c*/ 	.word	index@(triton_poi_fused_add_convolution_12)
        /*0020*/ 	.word	0x00000000


	//----- nvinfo : EIATTR_MIN_STACK_SIZE
	.align		4
.L_5:
        /*0024*/ 	.byte	0x04, 0x12
        /*0026*/ 	.short	(.L_7 - .L_6)
	.align		4
.L_6:
        /*0028*/ 	.word	index@(triton_poi_fused_add_convolution_12)
        /*002c*/ 	.word	0x00000000
.L_7:


//--------------------- .nv.info.triton_poi_fused_add_convolution_12 --------------------------
	.section	.nv.info.triton_poi_fused_add_convolution_12,"",@"SHT_CUDA_INFO"
	.sectionflags	@""
	.align	4


	//----- nvinfo : EIATTR_CUDA_API_VERSION
	.align		4
        /*0000*/ 	.byte	0x04, 0x37
        /*0002*/ 	.short	(.L_9 - .L_8)
.L_8:
        /*0004*/ 	.word	0x0000007c


	//----- nvinfo : EIATTR_KPARAM_INFO
	.align		4
.L_9:
        /*0008*/ 	.byte	0x04, 0x17
        /*000a*/ 	.short	(.L_11 - .L_10)
.L_10:
        /*000c*/ 	.word	0x00000000
        /*0010*/ 	.short	0x0003
        /*0012*/ 	.short	0x0018
        /*0014*/ 	.byte	0x00, 0xf0, 0x11, 0x00


	//----- nvinfo : EIATTR_KPARAM_INFO
	.align		4
.L_11:
        /*0018*/ 	.byte	0x04, 0x17
        /*001a*/ 	.short	(.L_13 - .L_12)
.L_12:
        /*001c*/ 	.word	0x00000000
        /*0020*/ 	.short	0x0002
        /*0022*/ 	.short	0x0010
        /*0024*/ 	.byte	0x00, 0xf4, 0x21, 0x00


	//----- nvinfo : EIATTR_KPARAM_INFO
	.align		4
.L_13:
        /*0028*/ 	.byte	0x04, 0x17
        /*002a*/ 	.short	(.L_15 - .L_14)
.L_14:
        /*002c*/ 	.word	0x00000000
        /*0030*/ 	.short	0x0001
        /*0032*/ 	.short	0x0008
        /*0034*/ 	.byte	0x00, 0xf4, 0x21, 0x00


	//----- nvinfo : EIATTR_KPARAM_INFO
	.align		4
.L_15:
        /*0038*/ 	.byte	0x04, 0x17
        /*003a*/ 	.short	(.L_17 - .L_16)
.L_16:
        /*003c*/ 	.word	0x00000000
        /*0040*/ 	.short	0x0000
        /*0042*/ 	.short	0x0000
        /*0044*/ 	.byte	0x00, 0xf4, 0x21, 0x00


	//----- nvinfo : EIATTR_SPARSE_MMA_MASK
	.align		4
.L_17:
        /*0048*/ 	.byte	0x03, 0x50
        /*004a*/ 	.short	0x0000


	//----- nvinfo : EIATTR_MAXREG_COUNT
	.align		4
        /*004c*/ 	.byte	0x03, 0x1b
        /*004e*/ 	.short	0x00ff


	//----- nvinfo : EIATTR_EXIT_INSTR_OFFSETS
	.align		4
        /*0050*/ 	.byte	0x04, 0x1c
        /*0052*/ 	.short	(.L_19 - .L_18)


	//   ....[0]....
.L_18:
        /*0054*/ 	.word	0x00000290


	//----- nvinfo : EIATTR_REQNTID
	.align		4
.L_19:
        /*0058*/ 	.byte	0x04, 0x10
        /*005a*/ 	.short	(.L_21 - .L_20)
.L_20:
        /*005c*/ 	.word	0x00000080
        /*0060*/ 	.word	0x00000001
        /*0064*/ 	.word	0x00000001


	//----- nvinfo : EIATTR_CBANK_PARAM_SIZE
	.align		4
.L_21:
        /*0068*/ 	.byte	0x03, 0x19
        /*006a*/ 	.short	0x001c


	//----- nvinfo : EIATTR_PARAM_CBANK
	.align		4
        /*006c*/ 	.byte	0x04, 0x0a
        /*006e*/ 	.short	(.L_23 - .L_22)
	.align		4
.L_22:
        /*0070*/ 	.word	index@(.nv.constant0.triton_poi_fused_add_convolution_12)
        /*0074*/ 	.short	0x0210
        /*0076*/ 	.short	0x001c


	//----- nvinfo : EIATTR_SW_WAR
	.align		4
.L_23:
        /*0078*/ 	.byte	0x04, 0x36
        /*007a*/ 	.short	(.L_25 - .L_24)
.L_24:
        /*007c*/ 	.word	0x00000008
.L_25:


//--------------------- .nv.callgraph             --------------------------
	.section	.nv.callgraph,"",@"SHT_CUDA_CALLGRAPH"
	.align	4
	.sectionentsize	8
	.align		4
        /*0000*/ 	.word	0x00000000
	.align		4
        /*0004*/ 	.word	0xffffffff
	.align		4
        /*0008*/ 	.word	0x00000000
	.align		4
        /*000c*/ 	.word	0xfffffffe
	.align		4
        /*0010*/ 	.word	0x00000000
	.align		4
        /*0014*/ 	.word	0xfffffffd
	.align		4
        /*0018*/ 	.word	0x00000000
	.align		4
        /*001c*/ 	.word	0xfffffffc


//--------------------- .text.triton_poi_fused_add_convolution_12 --------------------------
	.section	.text.triton_poi_fused_add_convolution_12,"ax",@progbits
	.align	128
        .global         triton_poi_fused_add_convolution_12
        .type           triton_poi_fused_add_convolution_12,@function
        .size           triton_poi_fused_add_convolution_12,(.L_x_1 - triton_poi_fused_add_convolution_12)
        .other          triton_poi_fused_add_convolution_12,@"STO_CUDA_ENTRY STV_DEFAULT"
triton_poi_fused_add_convolution_12:
.text.triton_poi_fused_add_convolution_12:
[----:B------:R-:W-:Y:S01]  /*0000*/  LDC R1, c[0x0][0x28] ;  /* 0x00000a00ff017b82 */ /* 0x000fe20000000800 */
[----:B------:R-:W1:Y:S07]  /*0010*/  S2R R0, SR_TID.X ;  /* 0x0000000000007919 */ /* 0x000e6e0000002100 */
[----:B------:R-:W2:Y:S01]  /*0020*/  LDC.64 R4, c[0x0][0x220] ;  /* 0x00008800ff047b82 */ /* 0x000ea20000000a00 */
[----:B------:R-:W-:Y:S01]  /*0030*/  ULDC.64 UR4, c[0x0][0x208] ;  /* 0x0000820000047ab9 */ /* 0x000fe20000000a00 */
[----:B------:R-:W3:Y:S06]  /*0040*/  S2R R7, SR_CTAID.X ;  /* 0x0000000000077919 */ /* 0x000eec0000002500 */
[----:B------:R-:W4:Y:S08]  /*0050*/  LDC.64 R2, c[0x0][0x210] ;  /* 0x00008400ff027b82 */ /* 0x000f300000000a00 */
[----:B------:R-:W5:Y:S01]  /*0060*/  LDC.64 R24, c[0x0][0x218] ;  /* 0x00008600ff187b82 */ /* 0x000f620000000a00 */
[----:B-1----:R-:W-:-:S04]  /*0070*/  SHF.L.U32 R0, R0, 0x2, RZ ;  /* 0x0000000200007819 */ /* 0x002fc800000006ff */
[----:B------:R-:W-:Y:S02]  /*0080*/  LOP3.LUT R0, R0, 0x1fc, RZ, 0xc0, !PT ;  /* 0x000001fc00007812 */ /* 0x000fe400078ec0ff */
[----:B---3--:R-:W-:Y:S02]  /*0090*/  SHF.R.S32.HI R6, RZ, 0x15, R7 ;  /* 0x00000015ff067819 */ /* 0x008fe40000011407 */
[----:B------:R-:W-:Y:S02]  /*00a0*/  LEA R7, R7, R0, 0xa ;  /* 0x0000000007077211 */ /* 0x000fe400078e50ff */
[----:B------:R-:W-:-:S03]  /*00b0*/  SGXT R0, R6, 0x1 ;  /* 0x000000010600781a */ /* 0x000fc60000000200 */
[----:B----4-:R-:W-:Y:S01]  /*00c0*/  IMAD.WIDE R2, R7, 0x4, R2 ;  /* 0x0000000407027825 */ /* 0x010fe200078e0202 */
[----:B------:R-:W-:-:S03]  /*00d0*/  LEA.HI R0, R0, R7, RZ, 0x5 ;  /* 0x0000000700007211 */ /* 0x000fc600078f28ff */
[----:B-----5:R-:W-:Y:S01]  /*00e0*/  IMAD.WIDE R24, R7, 0x4, R24 ;  /* 0x0000000407187825 */ /* 0x020fe200078e0218 */
[----:B------:R-:W-:Y:S01]  /*00f0*/  LOP3.LUT R0, R0, 0xffffffe0, RZ, 0xc0, !PT ;  /* 0xffffffe000007812 */ /* 0x000fe200078ec0ff */
[----:B------:R-:W3:Y:S03]  /*0100*/  LDG.E.128 R16, desc[UR4][R2.64] ;  /* 0x0000000402107981 */ /* 0x000ee6000c1e1d00 */
[----:B------:R-:W-:Y:S01]  /*0110*/  IADD3 R9, R7, -R0, RZ ;  /* 0x8000000007097210 */ /* 0x000fe20007ffe0ff */
[----:B------:R-:W4:Y:S04]  /*0120*/  LDG.E.128 R20, desc[UR4][R24.64] ;  /* 0x0000000418147981 */ /* 0x000f28000c1e1d00 */
[----:B--2---:R-:W-:Y:S01]  /*0130*/  IMAD.WIDE R4, R9, 0x4, R4 ;  /* 0x0000000409047825 */ /* 0x004fe200078e0204 */
[----:B------:R-:W2:Y:S04]  /*0140*/  LDG.E.128 R12, desc[UR4][R2.64+0x800] ;  /* 0x00080004020c7981 */ /* 0x000ea8000c1e1d00 */
[----:B------:R-:W5:Y:S04]  /*0150*/  LDG.E.128 R8, desc[UR4][R24.64+0x800] ;  /* 0x0008000418087981 */ /* 0x000f68000c1e1d00 */
[----:B------:R-:W3:Y:S02]  /*0160*/  LDG.E.EL.128 R4, desc[UR4][R4.64] ;  /* 0x0000000404047981 */ /* 0x000ee4000c2e1d00 */
[----:B---3--:R-:W-:Y:S01]  /*0170*/  FADD R0, R17, R5 ;  /* 0x0000000511007221 */ /* 0x008fe20000000000 */
[----:B------:R-:W-:Y:S01]  /*0180*/  FADD R17, R18, R6 ;  /* 0x0000000612117221 */ /* 0x000fe20000000000 */
[----:B------:R-:W-:-:S02]  /*0190*/  FADD R27, R16, R4 ;  /* 0x00000004101b7221 */ /* 0x000fc40000000000 */
[----:B----4-:R-:W-:Y:S01]  /*01a0*/  FADD R21, R21, R0 ;  /* 0x0000000015157221 */ /* 0x010fe20000000000 */
[----:B------:R-:W-:Y:S01]  /*01b0*/  FADD R22, R22, R17 ;  /* 0x0000001116167221 */ /* 0x000fe20000000000 */
[----:B--2---:R-:W-:Y:S01]  /*01c0*/  FADD R17, R12, R4 ;  /* 0x000000040c117221 */ /* 0x004fe20000000000 */
[----:B------:R-:W-:Y:S01]  /*01d0*/  FADD R0, R13, R5 ;  /* 0x000000050d007221 */ /* 0x000fe20000000000 */
[--C-:B------:R-:W-:Y:S01]  /*01e0*/  FADD R16, R19, R7.reuse ;  /* 0x0000000713107221 */ /* 0x100fe20000000000 */
[----:B------:R-:W-:Y:S01]  /*01f0*/  FADD R5, R14, R6 ;  /* 0x000000060e057221 */ /* 0x000fe20000000000 */
[----:B------:R-:W-:Y:S01]  /*0200*/  FADD R4, R15, R7 ;  /* 0x000000070f047221 */ /* 0x000fe20000000000 */
[----:B------:R-:W-:Y:S01]  /*0210*/  FADD R20, R20, R27 ;  /* 0x0000001b14147221 */ /* 0x000fe20000000000 */
[----:B------:R-:W-:Y:S01]  /*0220*/  FADD R23, R23, R16 ;  /* 0x0000001017177221 */ /* 0x000fe20000000000 */
[----:B-----5:R-:W-:Y:S01]  /*0230*/  FADD R8, R8, R17 ;  /* 0x0000001108087221 */ /* 0x020fe20000000000 */
[----:B------:R-:W-:Y:S01]  /*0240*/  FADD R9, R9, R0 ;  /* 0x0000000009097221 */ /* 0x000fe20000000000 */
[----:B------:R-:W-:Y:S01]  /*0250*/  FADD R10, R10, R5 ;  /* 0x000000050a0a7221 */ /* 0x000fe20000000000 */
[----:B------:R-:W-:Y:S01]  /*0260*/  FADD R11, R11, R4 ;  /* 0x000000040b0b7221 */ /* 0x000fe20000000000 */
[----:B------:R-:W-:Y:S04]  /*0270*/  STG.E.128 desc[UR4][R2.64], R20 ;  /* 0x0000001402007986 */ /* 0x000fe8000c101d04 */
[----:B------:R-:W-:Y:S01]  /*0280*/  STG.E.128 desc[UR4][R2.64+0x800], R8 ;  /* 0x0008000802007986 */ /* 0x000fe2000c101d04 */
[----:B------:R-:W-:Y:S05]  /*0290*/  EXIT ;  /* 0x000000000000794d */ /* 0x000fea0003800000 */
.L_x_0:
[----:B------:R-:W-:-:S00]  /*02a0*/  BRA `(.L_x_0) ;  /* 0xfffffffc00fc7947 */ /* 0x000fc0000383ffff */
[----:B------:R-:W-:-:S00]  /*02b0*/  NOP ;  /* 0x0000000000007918 */ /* 0x000fc00000000000 */
        /* <DEDUP_REMOVED lines=12> */
.L_x_1:


//--------------------- .nv.constant0.triton_poi_fused_add_convolution_12 --------------------------
	.section	.nv.constant0.triton_poi_fused_add_convolution_12,"a",@progbits
	.sectionflags	@""
	.align	4
.nv.constant0.triton_poi_fused_add_convolution_12:
	.zero		556
